//
// Generated by NVIDIA NVVM Compiler
//
// Compiler Build ID: CL-36424714
// Cuda compilation tools, release 13.0, V13.0.88
// Based on NVVM 20.0.0
//

.version 9.0
.target sm_100
.address_size 64

	// .globl	_Z9calculatePcxx

.visible .entry _Z9calculatePcxx(
	.param .u64 .ptr .align 1 _Z9calculatePcxx_param_0,
	.param .u64 _Z9calculatePcxx_param_1,
	.param .u64 _Z9calculatePcxx_param_2
)
{
	.reg .pred 	%p<5>;
	.reg .b32 	%r<5>;
	.reg .b64 	%rd<19>;

	ld.param.u64 	%rd9, [_Z9calculatePcxx_param_0];
	ld.param.u64 	%rd11, [_Z9calculatePcxx_param_1];
	ld.param.u64 	%rd10, [_Z9calculatePcxx_param_2];
	mov.u32 	%r1, %ntid.x;
	mov.u32 	%r2, %ctaid.x;
	mov.u32 	%r3, %tid.x;
	mad.lo.s32 	%r4, %r1, %r2, %r3;
	cvt.u64.u32 	%rd1, %r4;
	mul.lo.s64 	%rd2, %rd10, %rd1;
	setp.ge.s64 	%p1, %rd2, %rd11;
	@%p1 bra 	$L__BB0_7;
	cvta.to.global.u64 	%rd12, %rd9;
	add.s64 	%rd13, %rd2, %rd10;
	shl.b64 	%rd14, %rd13, 3;
	add.s64 	%rd3, %rd12, %rd14;
	shl.b64 	%rd15, %rd2, 3;
	add.s64 	%rd4, %rd12, %rd15;
	ld.global.u64 	%rd5, [%rd3+-8];
	setp.eq.s64 	%p2, %rd5, -1;
	@%p2 bra 	$L__BB0_3;
	ld.global.u64 	%rd16, [%rd4];
	xor.b64  	%rd18, %rd5, %rd16;
	bra.uni 	$L__BB0_4;
$L__BB0_3:
	ld.global.u64 	%rd18, [%rd4];
$L__BB0_4:
	and.b64  	%rd17, %rd1, 1;
	setp.eq.b64 	%p3, %rd17, 1;
	not.pred 	%p4, %p3;
	@%p4 bra 	$L__BB0_6;
	st.global.u64 	[%rd3+-8], %rd18;
	bra.uni 	$L__BB0_7;
$L__BB0_6:
	st.global.u64 	[%rd4], %rd18;
$L__BB0_7:
	ret;

}


// ===== COMPILED SASS (sm_100) =====

	.target	sm_100

	.elftype	@"ET_EXEC"


//--------------------- .note.nv.tkinfo           --------------------------
	.section	.note.nv.tkinfo,"",@"SHT_NOTE"
	.sectionflags	@"SHF_NOTE_NV_TKINFO"
	.tkinfo
        /*0018*/ 	.word	0x00000002
        /*0030*/ 	.string	""
        /*0030*/ 	.string	"ptxas"
        /*0030*/ 	.string	"Cuda compilation tools, release 13.0, V13.0.88"
        /*0030*/ 	.string	"Build cuda_13.0.r13.0/compiler.36424714_0"
        /*0030*/ 	.string	"-arch sm_100 -m 64 "



//--------------------- .note.nv.cuinfo           --------------------------
	.section	.note.nv.cuinfo,"",@"SHT_NOTE"
	.sectionflags	@"SHF_NOTE_NV_CUINFO"
        /*0018*/ 	.short	0x0002
        /*001a*/ 	.short	0x0064
        /*001c*/ 	.short	0x0082
	.zero		2


//--------------------- .nv.info                  --------------------------
	.section	.nv.info,"",@"SHT_CUDA_INFO"
	.align	4


	//----- nvinfo : EIATTR_REGCOUNT
	.align		4
        /*0000*/ 	.byte	0x04, 0x2f
        /*0002*/ 	.short	(.L_1 - .L_0)
	.align		4
.L_0:
        /*0004*/ 	.word	index@(_Z9calculatePcxx)
        /*0008*/ 	.word	0x0000000e


	//----- nvinfo : EIATTR_FRAME_SIZE
	.align		4
.L_1:
        /*000c*/ 	.byte	0x04, 0x11
        /*000e*/ 	.short	(.L_3 - .L_2)
	.align		4
.L_2:
        /*0010*/ 	.word	index@(_Z9calculatePcxx)
        /*0014*/ 	.word	0x00000000


	//----- nvinfo : EIATTR_MIN_STACK_SIZE
	.align		4
.L_3:
        /*0018*/ 	.byte	0x04, 0x12
        /*001a*/ 	.short	(.L_5 - .L_4)
	.align		4
.L_4:
        /*001c*/ 	.word	index@(_Z9calculatePcxx)
        /*0020*/ 	.word	0x00000000
.L_5:


//--------------------- .nv.compat                --------------------------
	.section	.nv.compat,"",@"SHT_CUDA_COMPAT_INFO"
	.align	4
        /*0000*/ 	.byte	0x02, 0x09, 0x00, 0x00, 0x02, 0x02, 0x01, 0x00, 0x02, 0x05, 0x05, 0x00, 0x03, 0x07, 0x01, 0x01
        /*0010*/ 	.byte	0x02, 0x03, 0x00, 0x00, 0x02, 0x06, 0x01, 0x00, 0x04, 0x0b, 0x08, 0x00, 0x09, 0x00, 0x00, 0x00
        /*0020*/ 	.byte	0x00, 0x00, 0x00, 0x00


//--------------------- .nv.info._Z9calculatePcxx --------------------------
	.section	.nv.info._Z9calculatePcxx,"",@"SHT_CUDA_INFO"
	.sectionflags	@""
	.align	4


	//----- nvinfo : EIATTR_CUDA_API_VERSION
	.align		4
        /*0000*/ 	.byte	0x04, 0x37
        /*0002*/ 	.short	(.L_7 - .L_6)
.L_6:
        /*0004*/ 	.word	0x00000082


	//----- nvinfo : EIATTR_KPARAM_INFO
	.align		4
.L_7:
        /*0008*/ 	.byte	0x04, 0x17
        /*000a*/ 	.short	(.L_9 - .L_8)
.L_8:
        /*000c*/ 	.word	0x00000000
        /*0010*/ 	.short	0x0002
        /*0012*/ 	.short	0x0010
        /*0014*/ 	.byte	0x00, 0xf0, 0x21, 0x00


	//----- nvinfo : EIATTR_KPARAM_INFO
	.align		4
.L_9:
        /*0018*/ 	.byte	0x04, 0x17
        /*001a*/ 	.short	(.L_11 - .L_10)
.L_10:
        /*001c*/ 	.word	0x00000000
        /*0020*/ 	.short	0x0001
        /*0022*/ 	.short	0x0008
        /*0024*/ 	.byte	0x00, 0xf0, 0x21, 0x00


	//----- nvinfo : EIATTR_KPARAM_INFO
	.align		4
.L_11:
        /*0028*/ 	.byte	0x04, 0x17
        /*002a*/ 	.short	(.L_13 - .L_12)
.L_12:
        /*002c*/ 	.word	0x00000000
        /*0030*/ 	.short	0x0000
        /*0032*/ 	.short	0x0000
        /*0034*/ 	.byte	0x00, 0xf5, 0x21, 0x00


	//----- nvinfo : EIATTR_SPARSE_MMA_MASK
	.align		4
.L_13:
        /*0038*/ 	.byte	0x03, 0x50
        /*003a*/ 	.short	0x0000


	//----- nvinfo : EIATTR_MAXREG_COUNT
	.align		4
        /*003c*/ 	.byte	0x03, 0x1b
        /*003e*/ 	.short	0x00ff


	//----- nvinfo : EIATTR_MERCURY_ISA_VERSION
	.align		4
        /*0040*/ 	.byte	0x03, 0x5f
        /*0042*/ 	.short	0x0101


	//----- nvinfo : EIATTR_VRC_CTA_INIT_COUNT
	.align		4
        /*0044*/ 	.byte	0x02, 0x4a
	.zero		1
	.zero		1


	//----- nvinfo : EIATTR_EXIT_INSTR_OFFSETS
	.align		4
        /*0048*/ 	.byte	0x04, 0x1c
        /*004a*/ 	.short	(.L_15 - .L_14)


	//   ....[0]....
.L_14:
        /*004c*/ 	.word	0x000000b0


	//   ....[1]....
        /*0050*/ 	.word	0x000001f0


	//   ....[2]....
        /*0054*/ 	.word	0x00000210


	//----- nvinfo : EIATTR_CBANK_PARAM_SIZE
	.align		4
.L_15:
        /*0058*/ 	.byte	0x03, 0x19
        /*005a*/ 	.short	0x0018


	//----- nvinfo : EIATTR_PARAM_CBANK
	.align		4
        /*005c*/ 	.byte	0x04, 0x0a
        /*005e*/ 	.short	(.L_17 - .L_16)
	.align		4
.L_16:
        /*0060*/ 	.word	index@(.nv.constant0._Z9calculatePcxx)
        /*0064*/ 	.short	0x0380
        /*0066*/ 	.short	0x0018


	//----- nvinfo : EIATTR_SW_WAR
	.align		4
.L_17:
        /*0068*/ 	.byte	0x04, 0x36
        /*006a*/ 	.short	(.L_19 - .L_18)
.L_18:
        /*006c*/ 	.word	0x00000008
.L_19:


//--------------------- .nv.callgraph             --------------------------
	.section	.nv.callgraph,"",@"SHT_CUDA_CALLGRAPH"
	.align	4
	.sectionentsize	8
	.align		4
        /*0000*/ 	.word	0x00000000
	.align		4
        /*0004*/ 	.word	0xffffffff
	.align		4
        /*0008*/ 	.word	0x00000000
	.align		4
        /*000c*/ 	.word	0xfffffffe
	.align		4
        /*0010*/ 	.word	0x00000000
	.align		4
        /*0014*/ 	.word	0xfffffffd
	.align		4
        /*0018*/ 	.word	0x00000000
	.align		4
        /*001c*/ 	.word	0xfffffffc


//--------------------- .text._Z9calculatePcxx    --------------------------
	.section	.text._Z9calculatePcxx,"ax",@progbits
	.align	128
        .global         _Z9calculatePcxx
        .type           _Z9calculatePcxx,@function
        .size           _Z9calculatePcxx,(.L_x_1 - _Z9calculatePcxx)
        .other          _Z9calculatePcxx,@"STO_CUDA_ENTRY STV_DEFAULT"
_Z9calculatePcxx:
.text._Z9calculatePcxx:
[----:B------:R-:W-:Y:S01]  /*0000*/  LDC R1, c[0x0][0x37c] ;  /* 0x0000df00ff017b82 */ /* 0x000fe20000000800 */
[----:B------:R-:W0:Y:S01]  /*0010*/  S2R R11, SR_CTAID.X ;  /* 0x00000000000b7919 */ /* 0x000e220000002500 */
[----:B------:R-:W0:Y:S01]  /*0020*/  LDCU UR4, c[0x0][0x360] ;  /* 0x00006c00ff0477ac */ /* 0x000e220008000800 */
[----:B------:R-:W0:Y:S01]  /*0030*/  S2R R0, SR_TID.X ;  /* 0x0000000000007919 */ /* 0x000e220000002100 */
[----:B------:R-:W1:Y:S01]  /*0040*/  LDCU.64 UR6, c[0x0][0x390] ;  /* 0x00007200ff0677ac */ /* 0x000e620008000a00 */
[----:B------:R-:W2:Y:S01]  /*0050*/  LDCU.64 UR8, c[0x0][0x388] ;  /* 0x00007100ff0877ac */ /* 0x000ea20008000a00 */
[----:B0-----:R-:W-:-:S04]  /*0060*/  IMAD R11, R11, UR4, R0 ;  /* 0x000000040b0b7c24 */ /* 0x001fc8000f8e0200 */
[----:B-1----:R-:W-:-:S04]  /*0070*/  IMAD.WIDE.U32 R8, R11, UR6, RZ ;  /* 0x000000060b087c25 */ /* 0x002fc8000f8e00ff */
[----:B------:R-:W-:Y:S01]  /*0080*/  IMAD R5, R11, UR7, R9 ;  /* 0x000000070b057c24 */ /* 0x000fe2000f8e0209 */
[----:B--2---:R-:W-:-:S04]  /*0090*/  ISETP.GE.U32.AND P0, PT, R8, UR8, PT ;  /* 0x0000000808007c0c */ /* 0x004fc8000bf06070 */
[----:B------:R-:W-:-:S13]  /*00a0*/  ISETP.GE.AND.EX P0, PT, R5, UR9, PT, P0 ;  /* 0x0000000905007c0c */ /* 0x000fda000bf06300 */
[----:B------:R-:W-:Y:S05]  /*00b0*/  @P0 EXIT ;  /* 0x000000000000094d */ /* 0x000fea0003800000 */
[----:B------:R-:W0:Y:S01]  /*00c0*/  LDCU.64 UR8, c[0x0][0x380] ;  /* 0x00007000ff0877ac */ /* 0x000e220008000a00 */
[----:B------:R-:W-:Y:S01]  /*00d0*/  IADD3 R0, P0, PT, R8, UR6, RZ ;  /* 0x0000000608007c10 */ /* 0x000fe2000ff1e0ff */
[----:B------:R-:W1:Y:S03]  /*00e0*/  LDCU.64 UR4, c[0x0][0x358] ;  /* 0x00006b00ff0477ac */ /* 0x000e660008000a00 */
[----:B------:R-:W-:Y:S02]  /*00f0*/  IADD3.X R3, PT, PT, R5, UR7, RZ, P0, !PT ;  /* 0x0000000705037c10 */ /* 0x000fe400087fe4ff */
[----:B0-----:R-:W-:-:S04]  /*0100*/  LEA R2, P0, R0, UR8, 0x3 ;  /* 0x0000000800027c11 */ /* 0x001fc8000f8018ff */
[----:B------:R-:W-:-:S05]  /*0110*/  LEA.HI.X R3, R0, UR9, R3, 0x3, P0 ;  /* 0x0000000900037c11 */ /* 0x000fca00080f1c03 */
[----:B-1----:R-:W2:Y:S01]  /*0120*/  LDG.E.64 R6, desc[UR4][R2.64+-0x8] ;  /* 0xfffff80402067981 */ /* 0x002ea2000c1e1b00 */
[----:B------:R-:W-:-:S04]  /*0130*/  LEA R4, P1, R8, UR8, 0x3 ;  /* 0x0000000808047c11 */ /* 0x000fc8000f8218ff */
[----:B------:R-:W-:Y:S02]  /*0140*/  LEA.HI.X R5, R8, UR9, R5, 0x3, P1 ;  /* 0x0000000908057c11 */ /* 0x000fe400088f1c05 */
[----:B--2---:R-:W-:-:S04]  /*0150*/  ISETP.NE.U32.AND P0, PT, R6, -0x1, PT ;  /* 0xffffffff0600780c */ /* 0x004fc80003f05070 */
[----:B------:R-:W-:-:S13]  /*0160*/  ISETP.NE.AND.EX P0, PT, R7, -0x1, PT, P0 ;  /* 0xffffffff0700780c */ /* 0x000fda0003f05300 */
[----:B------:R-:W2:Y:S01]  /*0170*/  @P0 LDG.E.64 R8, desc[UR4][R4.64] ;  /* 0x0000000404080981 */ /* 0x000ea2000c1e1b00 */
[----:B------:R-:W-:Y:S02]  /*0180*/  LOP3.LUT R11, R11, 0x1, RZ, 0xc0, !PT ;  /* 0x000000010b0b7812 */ /* 0x000fe400078ec0ff */
[----:B--2---:R-:W-:Y:S02]  /*0190*/  @P0 LOP3.LUT R6, R6, R8, RZ, 0x3c, !PT ;  /* 0x0000000806060212 */ /* 0x004fe400078e3cff */
[----:B------:R-:W-:-:S06]  /*01a0*/  @P0 LOP3.LUT R7, R7, R9, RZ, 0x3c, !PT ;  /* 0x0000000907070212 */ /* 0x000fcc00078e3cff */
[----:B------:R-:W2:Y:S01]  /*01b0*/  @!P0 LDG.E.64 R6, desc[UR4][R4.64] ;  /* 0x0000000404068981 */ /* 0x000ea2000c1e1b00 */
[----:B------:R-:W-:-:S04]  /*01c0*/  ISETP.NE.U32.AND P0, PT, R11, 0x1, PT ;  /* 0x000000010b00780c */ /* 0x000fc80003f05070 */
[----:B------:R-:W-:-:S13]  /*01d0*/  ISETP.NE.U32.AND.EX P0, PT, RZ, RZ, PT, P0 ;  /* 0x000000ffff00720c */ /* 0x000fda0003f05100 */
[----:B--2---:R0:W-:Y:S01]  /*01e0*/  @!P0 STG.E.64 desc[UR4][R2.64+-0x8], R6 ;  /* 0xfffff80602008986 */ /* 0x0041e2000c101b04 */
[----:B------:R-:W-:Y:S05]  /*01f0*/  @!P0 EXIT ;  /* 0x000000000000894d */ /* 0x000fea0003800000 */
[----:B------:R-:W-:Y:S01]  /*0200*/  STG.E.64 desc[UR4][R4.64], R6 ;  /* 0x0000000604007986 */ /* 0x000fe2000c101b04 */
[----:B------:R-:W-:Y:S05]  /*0210*/  EXIT ;  /* 0x000000000000794d */ /* 0x000fea0003800000 */
.L_x_0:
[----:B------:R-:W-:-:S00]  /*0220*/  BRA `(.L_x_0) ;  /* 0xfffffffc00fc7947 */ /* 0x000fc0000383ffff */
[----:B------:R-:W-:-:S00]  /*0230*/  NOP ;  /* 0x0000000000007918 */ /* 0x000fc00000000000 */
        /* <DEDUP_REMOVED lines=12> */
.L_x_1:


//--------------------- .nv.shared.reserved.0     --------------------------
	.section	.nv.shared.reserved.0,"aw",@nobits
	.weak		__nv_reservedSMEM_offset_0_alias
	.size		__nv_reservedSMEM_offset_0_alias, 0, 64
	.other		__nv_reservedSMEM_offset_0_alias,@"STO_CUDA_RESERVED_SHARED STV_DEFAULT"
__nv_reservedSMEM_offset_0_alias:
	.zero		0
	.zero		64


//--------------------- .nv.constant0._Z9calculatePcxx --------------------------
	.section	.nv.constant0._Z9calculatePcxx,"a",@progbits
	.sectionflags	@""
	.align	4
.nv.constant0._Z9calculatePcxx:
	.zero		920


//--------------------- SYMBOLS --------------------------

	.type		.nv.reservedSmem.offset0,@object
	.size		.nv.reservedSmem.offset0,0x4
